	.target	sm_100a

	.elftype	@"ET_EXEC"


//--------------------- .note.nv.tkinfo           --------------------------
	.section	.note.nv.tkinfo,"",@"SHT_NOTE"
	.sectionflags	@"SHF_NOTE_NV_TKINFO"
	.tkinfo
        /*0018*/ 	.word	0x00000002
        /*0030*/ 	.string	""
        /*0030*/ 	.string	"ptxas"
        /*0030*/ 	.string	"Cuda compilation tools, release 13.0, V13.0.88"
        /*0030*/ 	.string	"Build cuda_13.0.r13.0/compiler.36424714_0"
        /*0030*/ 	.string	"-arch sm_100a -m 64 "



//--------------------- .note.nv.cuinfo           --------------------------
	.section	.note.nv.cuinfo,"",@"SHT_NOTE"
	.sectionflags	@"SHF_NOTE_NV_CUINFO"
        /*0018*/ 	.short	0x0002
        /*001a*/ 	.short	0x0064
        /*001c*/ 	.short	0x0082
	.zero		2


//--------------------- .nv.info                  --------------------------
	.section	.nv.info,"",@"SHT_CUDA_INFO"
	.align	4


	//----- nvinfo : EIATTR_REGCOUNT
	.align		4
        /*0000*/ 	.byte	0x04, 0x2f
        /*0002*/ 	.short	(.L_29 - .L_28)
	.align		4
.L_28:
        /*0004*/ 	.word	index@(_Z19cuda_softcap_kernelPfmf)
        /*0008*/ 	.word	0x00000008


	//----- nvinfo : EIATTR_FRAME_SIZE
	.align		4
.L_29:
        /*000c*/ 	.byte	0x04, 0x11
        /*000e*/ 	.short	(.L_31 - .L_30)
	.align		4
.L_30:
        /*0010*/ 	.word	index@(_Z19cuda_softcap_kernelPfmf)
        /*0014*/ 	.word	0x00000000


	//----- nvinfo : EIATTR_REGCOUNT
	.align		4
.L_31:
        /*0018*/ 	.byte	0x04, 0x2f
        /*001a*/ 	.short	(.L_33 - .L_32)
	.align		4
.L_32:
        /*001c*/ 	.word	index@(_Z21h_cuda_softcap_kernelP6__halfmf)
        /*0020*/ 	.word	0x00000009


	//----- nvinfo : EIATTR_FRAME_SIZE
	.align		4
.L_33:
        /*0024*/ 	.byte	0x04, 0x11
        /*0026*/ 	.short	(.L_35 - .L_34)
	.align		4
.L_34:
        /*0028*/ 	.word	index@(_Z21h_cuda_softcap_kernelP6__halfmf)
        /*002c*/ 	.word	0x00000000


	//----- nvinfo : EIATTR_MIN_STACK_SIZE
	.align		4
.L_35:
        /*0030*/ 	.byte	0x04, 0x12
        /*0032*/ 	.short	(.L_37 - .L_36)
	.align		4
.L_36:
        /*0034*/ 	.word	index@(_Z21h_cuda_softcap_kernelP6__halfmf)
        /*0038*/ 	.word	0x00000000


	//----- nvinfo : EIATTR_MIN_STACK_SIZE
	.align		4
.L_37:
        /*003c*/ 	.byte	0x04, 0x12
        /*003e*/ 	.short	(.L_39 - .L_38)
	.align		4
.L_38:
        /*0040*/ 	.word	index@(_Z19cuda_softcap_kernelPfmf)
        /*0044*/ 	.word	0x00000000
.L_39:


//--------------------- .nv.compat                --------------------------
	.section	.nv.compat,"",@"SHT_CUDA_COMPAT_INFO"
	.align	4
        /*0000*/ 	.byte	0x02, 0x09, 0x01, 0x00, 0x02, 0x02, 0x01, 0x00, 0x02, 0x05, 0x05, 0x00, 0x03, 0x07, 0x01, 0x01
        /*0010*/ 	.byte	0x02, 0x03, 0x00, 0x00, 0x02, 0x06, 0x01, 0x00, 0x04, 0x0b, 0x08, 0x00, 0x09, 0x00, 0x00, 0x00
        /*0020*/ 	.byte	0x00, 0x00, 0x00, 0x00


//--------------------- .nv.info._Z21h_cuda_softcap_kernelP6__halfmf --------------------------
	.section	.nv.info._Z21h_cuda_softcap_kernelP6__halfmf,"",@"SHT_CUDA_INFO"
	.sectionflags	@""
	.align	4


	//----- nvinfo : EIATTR_CUDA_API_VERSION
	.align		4
        /*0000*/ 	.byte	0x04, 0x37
        /*0002*/ 	.short	(.L_41 - .L_40)
.L_40:
        /*0004*/ 	.word	0x00000082


	//----- nvinfo : EIATTR_KPARAM_INFO
	.align		4
.L_41:
        /*0008*/ 	.byte	0x04, 0x17
        /*000a*/ 	.short	(.L_43 - .L_42)
.L_42:
        /*000c*/ 	.word	0x00000000
        /*0010*/ 	.short	0x0002
        /*0012*/ 	.short	0x0010
        /*0014*/ 	.byte	0x00, 0xf0, 0x11, 0x00


	//----- nvinfo : EIATTR_KPARAM_INFO
	.align		4
.L_43:
        /*0018*/ 	.byte	0x04, 0x17
        /*001a*/ 	.short	(.L_45 - .L_44)
.L_44:
        /*001c*/ 	.word	0x00000000
        /*0020*/ 	.short	0x0001
        /*0022*/ 	.short	0x0008
        /*0024*/ 	.byte	0x00, 0xf0, 0x21, 0x00


	//----- nvinfo : EIATTR_KPARAM_INFO
	.align		4
.L_45:
        /*0028*/ 	.byte	0x04, 0x17
        /*002a*/ 	.short	(.L_47 - .L_46)
.L_46:
        /*002c*/ 	.word	0x00000000
        /*0030*/ 	.short	0x0000
        /*0032*/ 	.short	0x0000
        /*0034*/ 	.byte	0x00, 0xf5, 0x21, 0x00


	//----- nvinfo : EIATTR_SPARSE_MMA_MASK
	.align		4
.L_47:
        /*0038*/ 	.byte	0x03, 0x50
        /*003a*/ 	.short	0x0000


	//----- nvinfo : EIATTR_MAXREG_COUNT
	.align		4
        /*003c*/ 	.byte	0x03, 0x1b
        /*003e*/ 	.short	0x00ff


	//----- nvinfo : EIATTR_MERCURY_ISA_VERSION
	.align		4
        /*0040*/ 	.byte	0x03, 0x5f
        /*0042*/ 	.short	0x0101


	//----- nvinfo : EIATTR_VRC_CTA_INIT_COUNT
	.align		4
        /*0044*/ 	.byte	0x02, 0x4a
	.zero		1
	.zero		1


	//----- nvinfo : EIATTR_EXIT_INSTR_OFFSETS
	.align		4
        /*0048*/ 	.byte	0x04, 0x1c
        /*004a*/ 	.short	(.L_49 - .L_48)


	//   ....[0]....
.L_48:
        /*004c*/ 	.word	0x00000090


	//   ....[1]....
        /*0050*/ 	.word	0x000001b0


	//----- nvinfo : EIATTR_CBANK_PARAM_SIZE
	.align		4
.L_49:
        /*0054*/ 	.byte	0x03, 0x19
        /*0056*/ 	.short	0x0014


	//----- nvinfo : EIATTR_PARAM_CBANK
	.align		4
        /*0058*/ 	.byte	0x04, 0x0a
        /*005a*/ 	.short	(.L_51 - .L_50)
	.align		4
.L_50:
        /*005c*/ 	.word	index@(.nv.constant0._Z21h_cuda_softcap_kernelP6__halfmf)
        /*0060*/ 	.short	0x0380
        /*0062*/ 	.short	0x0014


	//----- nvinfo : EIATTR_SW_WAR
	.align		4
.L_51:
        /*0064*/ 	.byte	0x04, 0x36
        /*0066*/ 	.short	(.L_53 - .L_52)
.L_52:
        /*0068*/ 	.word	0x00000008
.L_53:


//--------------------- .nv.info._Z19cuda_softcap_kernelPfmf --------------------------
	.section	.nv.info._Z19cuda_softcap_kernelPfmf,"",@"SHT_CUDA_INFO"
	.sectionflags	@""
	.align	4


	//----- nvinfo : EIATTR_CUDA_API_VERSION
	.align		4
        /*0000*/ 	.byte	0x04, 0x37
        /*0002*/ 	.short	(.L_55 - .L_54)
.L_54:
        /*0004*/ 	.word	0x00000082


	//----- nvinfo : EIATTR_KPARAM_INFO
	.align		4
.L_55:
        /*0008*/ 	.byte	0x04, 0x17
        /*000a*/ 	.short	(.L_57 - .L_56)
.L_56:
        /*000c*/ 	.word	0x00000000
        /*0010*/ 	.short	0x0002
        /*0012*/ 	.short	0x0010
        /*0014*/ 	.byte	0x00, 0xf0, 0x11, 0x00


	//----- nvinfo : EIATTR_KPARAM_INFO
	.align		4
.L_57:
        /*0018*/ 	.byte	0x04, 0x17
        /*001a*/ 	.short	(.L_59 - .L_58)
.L_58:
        /*001c*/ 	.word	0x00000000
        /*0020*/ 	.short	0x0001
        /*0022*/ 	.short	0x0008
        /*0024*/ 	.byte	0x00, 0xf0, 0x21, 0x00


	//----- nvinfo : EIATTR_KPARAM_INFO
	.align		4
.L_59:
        /*0028*/ 	.byte	0x04, 0x17
        /*002a*/ 	.short	(.L_61 - .L_60)
.L_60:
        /*002c*/ 	.word	0x00000000
        /*0030*/ 	.short	0x0000
        /*0032*/ 	.short	0x0000
        /*0034*/ 	.byte	0x00, 0xf5, 0x21, 0x00


	//----- nvinfo : EIATTR_SPARSE_MMA_MASK
	.align		4
.L_61:
        /*0038*/ 	.byte	0x03, 0x50
        /*003a*/ 	.short	0x0000


	//----- nvinfo : EIATTR_MAXREG_COUNT
	.align		4
        /*003c*/ 	.byte	0x03, 0x1b
        /*003e*/ 	.short	0x00ff


	//----- nvinfo : EIATTR_MERCURY_ISA_VERSION
	.align		4
        /*0040*/ 	.byte	0x03, 0x5f
        /*0042*/ 	.short	0x0101


	//----- nvinfo : EIATTR_VRC_CTA_INIT_COUNT
	.align		4
        /*0044*/ 	.byte	0x02, 0x4a
	.zero		1
	.zero		1


	//----- nvinfo : EIATTR_EXIT_INSTR_OFFSETS
	.align		4
        /*0048*/ 	.byte	0x04, 0x1c
        /*004a*/ 	.short	(.L_63 - .L_62)


	//   ....[0]....
.L_62:
        /*004c*/ 	.word	0x00000080


	//   ....[1]....
        /*0050*/ 	.word	0x00000140


	//----- nvinfo : EIATTR_CBANK_PARAM_SIZE
	.align		4
.L_63:
        /*0054*/ 	.byte	0x03, 0x19
        /*0056*/ 	.short	0x0014


	//----- nvinfo : EIATTR_PARAM_CBANK
	.align		4
        /*0058*/ 	.byte	0x04, 0x0a
        /*005a*/ 	.short	(.L_65 - .L_64)
	.align		4
.L_64:
        /*005c*/ 	.word	index@(.nv.constant0._Z19cuda_softcap_kernelPfmf)
        /*0060*/ 	.short	0x0380
        /*0062*/ 	.short	0x0014


	//----- nvinfo : EIATTR_SW_WAR
	.align		4
.L_65:
        /*0064*/ 	.byte	0x04, 0x36
        /*0066*/ 	.short	(.L_67 - .L_66)
.L_66:
        /*0068*/ 	.word	0x00000008
.L_67:


//--------------------- .nv.callgraph             --------------------------
	.section	.nv.callgraph,"",@"SHT_CUDA_CALLGRAPH"
	.align	4
	.sectionentsize	8
	.align		4
        /*0000*/ 	.word	0x00000000
	.align		4
        /*0004*/ 	.word	0xffffffff
	.align		4
        /*0008*/ 	.word	0x00000000
	.align		4
        /*000c*/ 	.word	0xfffffffe
	.align		4
        /*0010*/ 	.word	0x00000000
	.align		4
        /*0014*/ 	.word	0xfffffffd
	.align		4
        /*0018*/ 	.word	0x00000000
	.align		4
        /*001c*/ 	.word	0xfffffffc


//--------------------- .nv.constant4             --------------------------
	.section	.nv.constant4,"a",@progbits
	.align	8
	.align		8
.nv.constant4:
        /*0000*/ 	.dword	_ZN41_INTERNAL_56126c77_10_softcap_cu_d1b8ff694cuda3std3__45__cpo5beginE
	.align		8
        /*0008*/ 	.dword	_ZN41_INTERNAL_56126c77_10_softcap_cu_d1b8ff694cuda3std3__45__cpo3endE
	.align		8
        /*0010*/ 	.dword	_ZN41_INTERNAL_56126c77_10_softcap_cu_d1b8ff694cuda3std3__45__cpo6cbeginE
	.align		8
        /*0018*/ 	.dword	_ZN41_INTERNAL_56126c77_10_softcap_cu_d1b8ff694cuda3std3__45__cpo4cendE
	.align		8
        /*0020*/ 	.dword	_ZN41_INTERNAL_56126c77_10_softcap_cu_d1b8ff694cuda3std3__45__cpo6rbeginE
	.align		8
        /*0028*/ 	.dword	_ZN41_INTERNAL_56126c77_10_softcap_cu_d1b8ff694cuda3std3__45__cpo4rendE
	.align		8
        /*0030*/ 	.dword	_ZN41_INTERNAL_56126c77_10_softcap_cu_d1b8ff694cuda3std3__45__cpo7crbeginE
	.align		8
        /*0038*/ 	.dword	_ZN41_INTERNAL_56126c77_10_softcap_cu_d1b8ff694cuda3std3__45__cpo5crendE
	.align		8
        /*0040*/ 	.dword	_ZN41_INTERNAL_56126c77_10_softcap_cu_d1b8ff694cuda3std3__443_GLOBAL__N__56126c77_10_softcap_cu_d1b8ff696ignoreE
	.align		8
        /*0048*/ 	.dword	_ZN41_INTERNAL_56126c77_10_softcap_cu_d1b8ff694cuda3std3__419piecewise_constructE
	.align		8
        /*0050*/ 	.dword	_ZN41_INTERNAL_56126c77_10_softcap_cu_d1b8ff694cuda3std3__48in_placeE
	.align		8
        /*0058*/ 	.dword	_ZN41_INTERNAL_56126c77_10_softcap_cu_d1b8ff694cuda3std3__420unreachable_sentinelE
	.align		8
        /*0060*/ 	.dword	_ZN41_INTERNAL_56126c77_10_softcap_cu_d1b8ff694cuda3std6ranges3__45__cpo4swapE
	.align		8
        /*0068*/ 	.dword	_ZN41_INTERNAL_56126c77_10_softcap_cu_d1b8ff694cuda3std6ranges3__45__cpo9iter_moveE
	.align		8
        /*0070*/ 	.dword	_ZN41_INTERNAL_56126c77_10_softcap_cu_d1b8ff694cuda3std6ranges3__45__cpo5beginE
	.align		8
        /*0078*/ 	.dword	_ZN41_INTERNAL_56126c77_10_softcap_cu_d1b8ff694cuda3std6ranges3__45__cpo3endE
	.align		8
        /*0080*/ 	.dword	_ZN41_INTERNAL_56126c77_10_softcap_cu_d1b8ff694cuda3std6ranges3__45__cpo6cbeginE
	.align		8
        /*0088*/ 	.dword	_ZN41_INTERNAL_56126c77_10_softcap_cu_d1b8ff694cuda3std6ranges3__45__cpo4cendE
	.align		8
        /*0090*/ 	.dword	_ZN41_INTERNAL_56126c77_10_softcap_cu_d1b8ff694cuda3std6ranges3__45__cpo7advanceE
	.align		8
        /*0098*/ 	.dword	_ZN41_INTERNAL_56126c77_10_softcap_cu_d1b8ff694cuda3std6ranges3__45__cpo9iter_swapE
	.align		8
        /*00a0*/ 	.dword	_ZN41_INTERNAL_56126c77_10_softcap_cu_d1b8ff694cuda3std6ranges3__45__cpo4nextE
	.align		8
        /*00a8*/ 	.dword	_ZN41_INTERNAL_56126c77_10_softcap_cu_d1b8ff694cuda3std6ranges3__45__cpo4prevE
	.align		8
        /*00b0*/ 	.dword	_ZN41_INTERNAL_56126c77_10_softcap_cu_d1b8ff694cuda3std6ranges3__45__cpo4dataE
	.align		8
        /*00b8*/ 	.dword	_ZN41_INTERNAL_56126c77_10_softcap_cu_d1b8ff694cuda3std6ranges3__45__cpo5cdataE
	.align		8
        /*00c0*/ 	.dword	_ZN41_INTERNAL_56126c77_10_softcap_cu_d1b8ff694cuda3std6ranges3__45__cpo4sizeE
	.align		8
        /*00c8*/ 	.dword	_ZN41_INTERNAL_56126c77_10_softcap_cu_d1b8ff694cuda3std6ranges3__45__cpo5ssizeE
	.align		8
        /*00d0*/ 	.dword	_ZN41_INTERNAL_56126c77_10_softcap_cu_d1b8ff694cuda3std6ranges3__45__cpo8distanceE
	.align		8
        /*00d8*/ 	.dword	_ZN41_INTERNAL_56126c77_10_softcap_cu_d1b8ff696thrust24THRUST_300001_SM_1000_NS6system6detail10sequential3seqE


//--------------------- .text._Z21h_cuda_softcap_kernelP6__halfmf --------------------------
	.section	.text._Z21h_cuda_softcap_kernelP6__halfmf,"ax",@progbits
	.align	128
        .global         _Z21h_cuda_softcap_kernelP6__halfmf
        .type           _Z21h_cuda_softcap_kernelP6__halfmf,@function
        .size           _Z21h_cuda_softcap_kernelP6__halfmf,(.L_x_2 - _Z21h_cuda_softcap_kernelP6__halfmf)
        .other          _Z21h_cuda_softcap_kernelP6__halfmf,@"STO_CUDA_ENTRY STV_DEFAULT"
_Z21h_cuda_softcap_kernelP6__halfmf:
.text._Z21h_cuda_softcap_kernelP6__halfmf:
[----:B------:R-:W-:Y:S01]  /*0000*/  LDC R1, c[0x0][0x37c] ;  /* 0x0000df00ff017b82 */ /* 0x000fe20000000800 */
[----:B------:R-:W0:Y:S01]  /*0010*/  S2R R2, SR_TID.X ;  /* 0x0000000000027919 */ /* 0x000e220000002100 */
[----:B------:R-:W1:Y:S01]  /*0020*/  LDCU.64 UR4, c[0x0][0x388] ;  /* 0x00007100ff0477ac */ /* 0x000e620008000a00 */
[----:B------:R-:W-:Y:S01]  /*0030*/  HFMA2 R3, -RZ, RZ, 0, 0 ;  /* 0x00000000ff037431 */ /* 0x000fe200000001ff */
[----:B------:R-:W2:Y:S01]  /*0040*/  S2R R5, SR_CTAID.X ;  /* 0x0000000000057919 */ /* 0x000ea20000002500 */
[----:B0-----:R-:W-:-:S05]  /*0050*/  SHF.L.U32 R2, R2, 0x1, RZ ;  /* 0x0000000102027819 */ /* 0x001fca00000006ff */
[----:B--2---:R-:W-:-:S03]  /*0060*/  IMAD.WIDE.U32 R2, R5, 0x200, R2 ;  /* 0x0000020005027825 */ /* 0x004fc600078e0002 */
[----:B-1----:R-:W-:-:S04]  /*0070*/  ISETP.GE.U32.AND P0, PT, R2, UR4, PT ;  /* 0x0000000402007c0c */ /* 0x002fc8000bf06070 */
[----:B------:R-:W-:-:S13]  /*0080*/  ISETP.GE.U32.AND.EX P0, PT, R3, UR5, PT, P0 ;  /* 0x0000000503007c0c */ /* 0x000fda000bf06100 */
[----:B------:R-:W-:Y:S05]  /*0090*/  @P0 EXIT ;  /* 0x000000000000094d */ /* 0x000fea0003800000 */
[----:B------:R-:W0:Y:S01]  /*00a0*/  LDCU.64 UR6, c[0x0][0x380] ;  /* 0x00007000ff0677ac */ /* 0x000e220008000a00 */
[----:B------:R-:W1:Y:S01]  /*00b0*/  LDCU.64 UR4, c[0x0][0x358] ;  /* 0x00006b00ff0477ac */ /* 0x000e620008000a00 */
[C---:B0-----:R-:W-:Y:S01]  /*00c0*/  LEA R4, P0, R2.reuse, UR6, 0x1 ;  /* 0x0000000602047c11 */ /* 0x041fe2000f8008ff */
[----:B------:R-:W0:Y:S03]  /*00d0*/  LDCU UR6, c[0x0][0x390] ;  /* 0x00007200ff0677ac */ /* 0x000e260008000800 */
[----:B------:R-:W-:-:S05]  /*00e0*/  LEA.HI.X R5, R2, UR7, R3, 0x1, P0 ;  /* 0x0000000702057c11 */ /* 0x000fca00080f0c03 */
[----:B-1----:R-:W2:Y:S01]  /*00f0*/  LDG.E R0, desc[UR4][R4.64] ;  /* 0x0000000404007981 */ /* 0x002ea2000c1e1900 */
[----:B0-----:R-:W0:Y:S01]  /*0100*/  MUFU.RCP R3, UR6 ;  /* 0x0000000600037d08 */ /* 0x001e220008001000 */
[--C-:B--2---:R-:W-:Y:S02]  /*0110*/  HADD2.F32 R2, -RZ, R0.reuse.H0_H0 ;  /* 0x20000000ff027230 */ /* 0x104fe40000004100 */
[----:B------:R-:W-:-:S03]  /*0120*/  HADD2.F32 R0, -RZ, R0.H1_H1 ;  /* 0x30000000ff007230 */ /* 0x000fc60000004100 */
[-C--:B0-----:R-:W-:Y:S02]  /*0130*/  FMUL.FTZ R2, R2, R3.reuse ;  /* 0x0000000302027220 */ /* 0x081fe40000410000 */
[----:B------:R-:W-:-:S04]  /*0140*/  FMUL.FTZ R0, R0, R3 ;  /* 0x0000000300007220 */ /* 0x000fc80000410000 */
[----:B------:R-:W0:Y:S08]  /*0150*/  MUFU.TANH R2, R2 ;  /* 0x0000000200027308 */ /* 0x000e300000002400 */
[----:B------:R-:W1:Y:S01]  /*0160*/  MUFU.TANH R0, R0 ;  /* 0x0000000000007308 */ /* 0x000e620000002400 */
[----:B0-----:R-:W-:Y:S01]  /*0170*/  FMUL.FTZ R3, R2, UR6 ;  /* 0x0000000602037c20 */ /* 0x001fe20008410000 */
[----:B-1----:R-:W-:-:S05]  /*0180*/  FMUL.FTZ R6, R0, UR6 ;  /* 0x0000000600067c20 */ /* 0x002fca0008410000 */
[----:B------:R-:W-:-:S05]  /*0190*/  F2FP.F16.F32.PACK_AB R3, R6, R3 ;  /* 0x000000030603723e */ /* 0x000fca00000000ff */
[----:B------:R-:W-:Y:S01]  /*01a0*/  STG.E desc[UR4][R4.64], R3 ;  /* 0x0000000304007986 */ /* 0x000fe2000c101904 */
[----:B------:R-:W-:Y:S05]  /*01b0*/  EXIT ;  /* 0x000000000000794d */ /* 0x000fea0003800000 */
.L_x_0:
[----:B------:R-:W-:-:S00]  /*01c0*/  BRA `(.L_x_0) ;  /* 0xfffffffc00fc7947 */ /* 0x000fc0000383ffff */
[----:B------:R-:W-:-:S00]  /*01d0*/  NOP ;  /* 0x0000000000007918 */ /* 0x000fc00000000000 */
        /* <DEDUP_REMOVED lines=10> */
.L_x_2:


//--------------------- .text._Z19cuda_softcap_kernelPfmf --------------------------
	.section	.text._Z19cuda_softcap_kernelPfmf,"ax",@progbits
	.align	128
        .global         _Z19cuda_softcap_kernelPfmf
        .type           _Z19cuda_softcap_kernelPfmf,@function
        .size           _Z19cuda_softcap_kernelPfmf,(.L_x_3 - _Z19cuda_softcap_kernelPfmf)
        .other          _Z19cuda_softcap_kernelPfmf,@"STO_CUDA_ENTRY STV_DEFAULT"
_Z19cuda_softcap_kernelPfmf:
.text._Z19cuda_softcap_kernelPfmf:
[----:B------:R-:W-:Y:S01]  /*0000*/  LDC R1, c[0x0][0x37c] ;  /* 0x0000df00ff017b82 */ /* 0x000fe20000000800 */
[----:B------:R-:W0:Y:S01]  /*0010*/  S2R R5, SR_CTAID.X ;  /* 0x0000000000057919 */ /* 0x000e220000002500 */
[----:B------:R-:W1:Y:S01]  /*0020*/  LDCU.64 UR4, c[0x0][0x388] ;  /* 0x00007100ff0477ac */ /* 0x000e620008000a00 */
[----:B------:R-:W-:Y:S01]  /*0030*/  HFMA2 R3, -RZ, RZ, 0, 0 ;  /* 0x00000000ff037431 */ /* 0x000fe200000001ff */
[----:B------:R-:W0:Y:S02]  /*0040*/  S2R R2, SR_TID.X ;  /* 0x0000000000027919 */ /* 0x000e240000002100 */
[----:B0-----:R-:W-:-:S03]  /*0050*/  IMAD.WIDE.U32 R2, R5, 0x100, R2 ;  /* 0x0000010005027825 */ /* 0x001fc600078e0002 */
        /* <DEDUP_REMOVED lines=9> */
[----:B0-----:R-:W2:Y:S02]  /*00f0*/  MUFU.RCP R3, UR6 ;  /* 0x0000000600037d08 */ /* 0x001ea40008001000 */
[----:B--2---:R-:W-:-:S06]  /*0100*/  FMUL.FTZ R0, R0, R3 ;  /* 0x0000000300007220 */ /* 0x004fcc0000410000 */
[----:B------:R-:W0:Y:S02]  /*0110*/  MUFU.TANH R0, R0 ;  /* 0x0000000000007308 */ /* 0x000e240000002400 */
[----:B0-----:R-:W-:-:S05]  /*0120*/  FMUL.FTZ R3, R0, UR6 ;  /* 0x0000000600037c20 */ /* 0x001fca0008410000 */
[----:B------:R-:W-:Y:S01]  /*0130*/  STG.E desc[UR4][R4.64], R3 ;  /* 0x0000000304007986 */ /* 0x000fe2000c101904 */
[----:B------:R-:W-:Y:S05]  /*0140*/  EXIT ;  /* 0x000000000000794d */ /* 0x000fea0003800000 */
.L_x_1:
        /* <DEDUP_REMOVED lines=11> */
.L_x_3:


//--------------------- .nv.shared.reserved.0     --------------------------
	.section	.nv.shared.reserved.0,"aw",@nobits
	.weak		__nv_reservedSMEM_offset_0_alias
	.size		__nv_reservedSMEM_offset_0_alias, 0, 64
	.other		__nv_reservedSMEM_offset_0_alias,@"STO_CUDA_RESERVED_SHARED STV_DEFAULT"
__nv_reservedSMEM_offset_0_alias:
	.zero		0
	.zero		64


//--------------------- .nv.global                --------------------------
	.section	.nv.global,"aw",@nobits
.nv.global:
	.type		_ZN41_INTERNAL_56126c77_10_softcap_cu_d1b8ff694cuda3std3__48in_placeE,@object
	.size		_ZN41_INTERNAL_56126c77_10_softcap_cu_d1b8ff694cuda3std3__48in_placeE,(_ZN41_INTERNAL_56126c77_10_softcap_cu_d1b8ff694cuda3std6ranges3__45__cpo8distanceE - _ZN41_INTERNAL_56126c77_10_softcap_cu_d1b8ff694cuda3std3__48in_placeE)
_ZN41_INTERNAL_56126c77_10_softcap_cu_d1b8ff694cuda3std3__48in_placeE:
	.zero		1
	.type		_ZN41_INTERNAL_56126c77_10_softcap_cu_d1b8ff694cuda3std6ranges3__45__cpo8distanceE,@object
	.size		_ZN41_INTERNAL_56126c77_10_softcap_cu_d1b8ff694cuda3std6ranges3__45__cpo8distanceE,(_ZN41_INTERNAL_56126c77_10_softcap_cu_d1b8ff694cuda3std3__45__cpo6cbeginE - _ZN41_INTERNAL_56126c77_10_softcap_cu_d1b8ff694cuda3std6ranges3__45__cpo8distanceE)
_ZN41_INTERNAL_56126c77_10_softcap_cu_d1b8ff694cuda3std6ranges3__45__cpo8distanceE:
	.zero		1
	.type		_ZN41_INTERNAL_56126c77_10_softcap_cu_d1b8ff694cuda3std3__45__cpo6cbeginE,@object
	.size		_ZN41_INTERNAL_56126c77_10_softcap_cu_d1b8ff694cuda3std3__45__cpo6cbeginE,(_ZN41_INTERNAL_56126c77_10_softcap_cu_d1b8ff694cuda3std6ranges3__45__cpo7advanceE - _ZN41_INTERNAL_56126c77_10_softcap_cu_d1b8ff694cuda3std3__45__cpo6cbeginE)
_ZN41_INTERNAL_56126c77_10_softcap_cu_d1b8ff694cuda3std3__45__cpo6cbeginE:
	.zero		1
	.type		_ZN41_INTERNAL_56126c77_10_softcap_cu_d1b8ff694cuda3std6ranges3__45__cpo7advanceE,@object
	.size		_ZN41_INTERNAL_56126c77_10_softcap_cu_d1b8ff694cuda3std6ranges3__45__cpo7advanceE,(_ZN41_INTERNAL_56126c77_10_softcap_cu_d1b8ff694cuda3std3__45__cpo7crbeginE - _ZN41_INTERNAL_56126c77_10_softcap_cu_d1b8ff694cuda3std6ranges3__45__cpo7advanceE)
_ZN41_INTERNAL_56126c77_10_softcap_cu_d1b8ff694cuda3std6ranges3__45__cpo7advanceE:
	.zero		1
	.type		_ZN41_INTERNAL_56126c77_10_softcap_cu_d1b8ff694cuda3std3__45__cpo7crbeginE,@object
	.size		_ZN41_INTERNAL_56126c77_10_softcap_cu_d1b8ff694cuda3std3__45__cpo7crbeginE,(_ZN41_INTERNAL_56126c77_10_softcap_cu_d1b8ff694cuda3std6ranges3__45__cpo4dataE - _ZN41_INTERNAL_56126c77_10_softcap_cu_d1b8ff694cuda3std3__45__cpo7crbeginE)
_ZN41_INTERNAL_56126c77_10_softcap_cu_d1b8ff694cuda3std3__45__cpo7crbeginE:
	.zero		1
	.type		_ZN41_INTERNAL_56126c77_10_softcap_cu_d1b8ff694cuda3std6ranges3__45__cpo4dataE,@object
	.size		_ZN41_INTERNAL_56126c77_10_softcap_cu_d1b8ff694cuda3std6ranges3__45__cpo4dataE,(_ZN41_INTERNAL_56126c77_10_softcap_cu_d1b8ff694cuda3std6ranges3__45__cpo5beginE - _ZN41_INTERNAL_56126c77_10_softcap_cu_d1b8ff694cuda3std6ranges3__45__cpo4dataE)
_ZN41_INTERNAL_56126c77_10_softcap_cu_d1b8ff694cuda3std6ranges3__45__cpo4dataE:
	.zero		1
	.type		_ZN41_INTERNAL_56126c77_10_softcap_cu_d1b8ff694cuda3std6ranges3__45__cpo5beginE,@object
	.size		_ZN41_INTERNAL_56126c77_10_softcap_cu_d1b8ff694cuda3std6ranges3__45__cpo5beginE,(_ZN41_INTERNAL_56126c77_10_softcap_cu_d1b8ff694cuda3std3__443_GLOBAL__N__56126c77_10_softcap_cu_d1b8ff696ignoreE - _ZN41_INTERNAL_56126c77_10_softcap_cu_d1b8ff694cuda3std6ranges3__45__cpo5beginE)
_ZN41_INTERNAL_56126c77_10_softcap_cu_d1b8ff694cuda3std6ranges3__45__cpo5beginE:
	.zero		1
	.type		_ZN41_INTERNAL_56126c77_10_softcap_cu_d1b8ff694cuda3std3__443_GLOBAL__N__56126c77_10_softcap_cu_d1b8ff696ignoreE,@object
	.size		_ZN41_INTERNAL_56126c77_10_softcap_cu_d1b8ff694cuda3std3__443_GLOBAL__N__56126c77_10_softcap_cu_d1b8ff696ignoreE,(_ZN41_INTERNAL_56126c77_10_softcap_cu_d1b8ff694cuda3std6ranges3__45__cpo4sizeE - _ZN41_INTERNAL_56126c77_10_softcap_cu_d1b8ff694cuda3std3__443_GLOBAL__N__56126c77_10_softcap_cu_d1b8ff696ignoreE)
_ZN41_INTERNAL_56126c77_10_softcap_cu_d1b8ff694cuda3std3__443_GLOBAL__N__56126c77_10_softcap_cu_d1b8ff696ignoreE:
	.zero		1
	.type		_ZN41_INTERNAL_56126c77_10_softcap_cu_d1b8ff694cuda3std6ranges3__45__cpo4sizeE,@object
	.size		_ZN41_INTERNAL_56126c77_10_softcap_cu_d1b8ff694cuda3std6ranges3__45__cpo4sizeE,(_ZN41_INTERNAL_56126c77_10_softcap_cu_d1b8ff694cuda3std3__45__cpo5beginE - _ZN41_INTERNAL_56126c77_10_softcap_cu_d1b8ff694cuda3std6ranges3__45__cpo4sizeE)
_ZN41_INTERNAL_56126c77_10_softcap_cu_d1b8ff694cuda3std6ranges3__45__cpo4sizeE:
	.zero		1
	.type		_ZN41_INTERNAL_56126c77_10_softcap_cu_d1b8ff694cuda3std3__45__cpo5beginE,@object
	.size		_ZN41_INTERNAL_56126c77_10_softcap_cu_d1b8ff694cuda3std3__45__cpo5beginE,(_ZN41_INTERNAL_56126c77_10_softcap_cu_d1b8ff694cuda3std6ranges3__45__cpo6cbeginE - _ZN41_INTERNAL_56126c77_10_softcap_cu_d1b8ff694cuda3std3__45__cpo5beginE)
_ZN41_INTERNAL_56126c77_10_softcap_cu_d1b8ff694cuda3std3__45__cpo5beginE:
	.zero		1
	.type		_ZN41_INTERNAL_56126c77_10_softcap_cu_d1b8ff694cuda3std6ranges3__45__cpo6cbeginE,@object
	.size		_ZN41_INTERNAL_56126c77_10_softcap_cu_d1b8ff694cuda3std6ranges3__45__cpo6cbeginE,(_ZN41_INTERNAL_56126c77_10_softcap_cu_d1b8ff694cuda3std3__45__cpo6rbeginE - _ZN41_INTERNAL_56126c77_10_softcap_cu_d1b8ff694cuda3std6ranges3__45__cpo6cbeginE)
_ZN41_INTERNAL_56126c77_10_softcap_cu_d1b8ff694cuda3std6ranges3__45__cpo6cbeginE:
	.zero		1
	.type		_ZN41_INTERNAL_56126c77_10_softcap_cu_d1b8ff694cuda3std3__45__cpo6rbeginE,@object
	.size		_ZN41_INTERNAL_56126c77_10_softcap_cu_d1b8ff694cuda3std3__45__cpo6rbeginE,(_ZN41_INTERNAL_56126c77_10_softcap_cu_d1b8ff694cuda3std6ranges3__45__cpo4nextE - _ZN41_INTERNAL_56126c77_10_softcap_cu_d1b8ff694cuda3std3__45__cpo6rbeginE)
_ZN41_INTERNAL_56126c77_10_softcap_cu_d1b8ff694cuda3std3__45__cpo6rbeginE:
	.zero		1
	.type		_ZN41_INTERNAL_56126c77_10_softcap_cu_d1b8ff694cuda3std6ranges3__45__cpo4nextE,@object
	.size		_ZN41_INTERNAL_56126c77_10_softcap_cu_d1b8ff694cuda3std6ranges3__45__cpo4nextE,(_ZN41_INTERNAL_56126c77_10_softcap_cu_d1b8ff694cuda3std6ranges3__45__cpo4swapE - _ZN41_INTERNAL_56126c77_10_softcap_cu_d1b8ff694cuda3std6ranges3__45__cpo4nextE)
_ZN41_INTERNAL_56126c77_10_softcap_cu_d1b8ff694cuda3std6ranges3__45__cpo4nextE:
	.zero		1
	.type		_ZN41_INTERNAL_56126c77_10_softcap_cu_d1b8ff694cuda3std6ranges3__45__cpo4swapE,@object
	.size		_ZN41_INTERNAL_56126c77_10_softcap_cu_d1b8ff694cuda3std6ranges3__45__cpo4swapE,(_ZN41_INTERNAL_56126c77_10_softcap_cu_d1b8ff694cuda3std3__420unreachable_sentinelE - _ZN41_INTERNAL_56126c77_10_softcap_cu_d1b8ff694cuda3std6ranges3__45__cpo4swapE)
_ZN41_INTERNAL_56126c77_10_softcap_cu_d1b8ff694cuda3std6ranges3__45__cpo4swapE:
	.zero		1
	.type		_ZN41_INTERNAL_56126c77_10_softcap_cu_d1b8ff694cuda3std3__420unreachable_sentinelE,@object
	.size		_ZN41_INTERNAL_56126c77_10_softcap_cu_d1b8ff694cuda3std3__420unreachable_sentinelE,(_ZN41_INTERNAL_56126c77_10_softcap_cu_d1b8ff696thrust24THRUST_300001_SM_1000_NS6system6detail10sequential3seqE - _ZN41_INTERNAL_56126c77_10_softcap_cu_d1b8ff694cuda3std3__420unreachable_sentinelE)
_ZN41_INTERNAL_56126c77_10_softcap_cu_d1b8ff694cuda3std3__420unreachable_sentinelE:
	.zero		1
	.type		_ZN41_INTERNAL_56126c77_10_softcap_cu_d1b8ff696thrust24THRUST_300001_SM_1000_NS6system6detail10sequential3seqE,@object
	.size		_ZN41_INTERNAL_56126c77_10_softcap_cu_d1b8ff696thrust24THRUST_300001_SM_1000_NS6system6detail10sequential3seqE,(_ZN41_INTERNAL_56126c77_10_softcap_cu_d1b8ff694cuda3std3__45__cpo4cendE - _ZN41_INTERNAL_56126c77_10_softcap_cu_d1b8ff696thrust24THRUST_300001_SM_1000_NS6system6detail10sequential3seqE)
_ZN41_INTERNAL_56126c77_10_softcap_cu_d1b8ff696thrust24THRUST_300001_SM_1000_NS6system6detail10sequential3seqE:
	.zero		1
	.type		_ZN41_INTERNAL_56126c77_10_softcap_cu_d1b8ff694cuda3std3__45__cpo4cendE,@object
	.size		_ZN41_INTERNAL_56126c77_10_softcap_cu_d1b8ff694cuda3std3__45__cpo4cendE,(_ZN41_INTERNAL_56126c77_10_softcap_cu_d1b8ff694cuda3std6ranges3__45__cpo9iter_swapE - _ZN41_INTERNAL_56126c77_10_softcap_cu_d1b8ff694cuda3std3__45__cpo4cendE)
_ZN41_INTERNAL_56126c77_10_softcap_cu_d1b8ff694cuda3std3__45__cpo4cendE:
	.zero		1
	.type		_ZN41_INTERNAL_56126c77_10_softcap_cu_d1b8ff694cuda3std6ranges3__45__cpo9iter_swapE,@object
	.size		_ZN41_INTERNAL_56126c77_10_softcap_cu_d1b8ff694cuda3std6ranges3__45__cpo9iter_swapE,(_ZN41_INTERNAL_56126c77_10_softcap_cu_d1b8ff694cuda3std3__45__cpo5crendE - _ZN41_INTERNAL_56126c77_10_softcap_cu_d1b8ff694cuda3std6ranges3__45__cpo9iter_swapE)
_ZN41_INTERNAL_56126c77_10_softcap_cu_d1b8ff694cuda3std6ranges3__45__cpo9iter_swapE:
	.zero		1
	.type		_ZN41_INTERNAL_56126c77_10_softcap_cu_d1b8ff694cuda3std3__45__cpo5crendE,@object
	.size		_ZN41_INTERNAL_56126c77_10_softcap_cu_d1b8ff694cuda3std3__45__cpo5crendE,(_ZN41_INTERNAL_56126c77_10_softcap_cu_d1b8ff694cuda3std6ranges3__45__cpo5cdataE - _ZN41_INTERNAL_56126c77_10_softcap_cu_d1b8ff694cuda3std3__45__cpo5crendE)
_ZN41_INTERNAL_56126c77_10_softcap_cu_d1b8ff694cuda3std3__45__cpo5crendE:
	.zero		1
	.type		_ZN41_INTERNAL_56126c77_10_softcap_cu_d1b8ff694cuda3std6ranges3__45__cpo5cdataE,@object
	.size		_ZN41_INTERNAL_56126c77_10_softcap_cu_d1b8ff694cuda3std6ranges3__45__cpo5cdataE,(_ZN41_INTERNAL_56126c77_10_softcap_cu_d1b8ff694cuda3std6ranges3__45__cpo3endE - _ZN41_INTERNAL_56126c77_10_softcap_cu_d1b8ff694cuda3std6ranges3__45__cpo5cdataE)
_ZN41_INTERNAL_56126c77_10_softcap_cu_d1b8ff694cuda3std6ranges3__45__cpo5cdataE:
	.zero		1
	.type		_ZN41_INTERNAL_56126c77_10_softcap_cu_d1b8ff694cuda3std6ranges3__45__cpo3endE,@object
	.size		_ZN41_INTERNAL_56126c77_10_softcap_cu_d1b8ff694cuda3std6ranges3__45__cpo3endE,(_ZN41_INTERNAL_56126c77_10_softcap_cu_d1b8ff694cuda3std3__419piecewise_constructE - _ZN41_INTERNAL_56126c77_10_softcap_cu_d1b8ff694cuda3std6ranges3__45__cpo3endE)
_ZN41_INTERNAL_56126c77_10_softcap_cu_d1b8ff694cuda3std6ranges3__45__cpo3endE:
	.zero		1
	.type		_ZN41_INTERNAL_56126c77_10_softcap_cu_d1b8ff694cuda3std3__419piecewise_constructE,@object
	.size		_ZN41_INTERNAL_56126c77_10_softcap_cu_d1b8ff694cuda3std3__419piecewise_constructE,(_ZN41_INTERNAL_56126c77_10_softcap_cu_d1b8ff694cuda3std6ranges3__45__cpo5ssizeE - _ZN41_INTERNAL_56126c77_10_softcap_cu_d1b8ff694cuda3std3__419piecewise_constructE)
_ZN41_INTERNAL_56126c77_10_softcap_cu_d1b8ff694cuda3std3__419piecewise_constructE:
	.zero		1
	.type		_ZN41_INTERNAL_56126c77_10_softcap_cu_d1b8ff694cuda3std6ranges3__45__cpo5ssizeE,@object
	.size		_ZN41_INTERNAL_56126c77_10_softcap_cu_d1b8ff694cuda3std6ranges3__45__cpo5ssizeE,(_ZN41_INTERNAL_56126c77_10_softcap_cu_d1b8ff694cuda3std3__45__cpo3endE - _ZN41_INTERNAL_56126c77_10_softcap_cu_d1b8ff694cuda3std6ranges3__45__cpo5ssizeE)
_ZN41_INTERNAL_56126c77_10_softcap_cu_d1b8ff694cuda3std6ranges3__45__cpo5ssizeE:
	.zero		1
	.type		_ZN41_INTERNAL_56126c77_10_softcap_cu_d1b8ff694cuda3std3__45__cpo3endE,@object
	.size		_ZN41_INTERNAL_56126c77_10_softcap_cu_d1b8ff694cuda3std3__45__cpo3endE,(_ZN41_INTERNAL_56126c77_10_softcap_cu_d1b8ff694cuda3std6ranges3__45__cpo4cendE - _ZN41_INTERNAL_56126c77_10_softcap_cu_d1b8ff694cuda3std3__45__cpo3endE)
_ZN41_INTERNAL_56126c77_10_softcap_cu_d1b8ff694cuda3std3__45__cpo3endE:
	.zero		1
	.type		_ZN41_INTERNAL_56126c77_10_softcap_cu_d1b8ff694cuda3std6ranges3__45__cpo4cendE,@object
	.size		_ZN41_INTERNAL_56126c77_10_softcap_cu_d1b8ff694cuda3std6ranges3__45__cpo4cendE,(_ZN41_INTERNAL_56126c77_10_softcap_cu_d1b8ff694cuda3std3__45__cpo4rendE - _ZN41_INTERNAL_56126c77_10_softcap_cu_d1b8ff694cuda3std6ranges3__45__cpo4cendE)
_ZN41_INTERNAL_56126c77_10_softcap_cu_d1b8ff694cuda3std6ranges3__45__cpo4cendE:
	.zero		1
	.type		_ZN41_INTERNAL_56126c77_10_softcap_cu_d1b8ff694cuda3std3__45__cpo4rendE,@object
	.size		_ZN41_INTERNAL_56126c77_10_softcap_cu_d1b8ff694cuda3std3__45__cpo4rendE,(_ZN41_INTERNAL_56126c77_10_softcap_cu_d1b8ff694cuda3std6ranges3__45__cpo4prevE - _ZN41_INTERNAL_56126c77_10_softcap_cu_d1b8ff694cuda3std3__45__cpo4rendE)
_ZN41_INTERNAL_56126c77_10_softcap_cu_d1b8ff694cuda3std3__45__cpo4rendE:
	.zero		1
	.type		_ZN41_INTERNAL_56126c77_10_softcap_cu_d1b8ff694cuda3std6ranges3__45__cpo4prevE,@object
	.size		_ZN41_INTERNAL_56126c77_10_softcap_cu_d1b8ff694cuda3std6ranges3__45__cpo4prevE,(_ZN41_INTERNAL_56126c77_10_softcap_cu_d1b8ff694cuda3std6ranges3__45__cpo9iter_moveE - _ZN41_INTERNAL_56126c77_10_softcap_cu_d1b8ff694cuda3std6ranges3__45__cpo4prevE)
_ZN41_INTERNAL_56126c77_10_softcap_cu_d1b8ff694cuda3std6ranges3__45__cpo4prevE:
	.zero		1
	.type		_ZN41_INTERNAL_56126c77_10_softcap_cu_d1b8ff694cuda3std6ranges3__45__cpo9iter_moveE,@object
	.size		_ZN41_INTERNAL_56126c77_10_softcap_cu_d1b8ff694cuda3std6ranges3__45__cpo9iter_moveE,(.L_13 - _ZN41_INTERNAL_56126c77_10_softcap_cu_d1b8ff694cuda3std6ranges3__45__cpo9iter_moveE)
_ZN41_INTERNAL_56126c77_10_softcap_cu_d1b8ff694cuda3std6ranges3__45__cpo9iter_moveE:
	.zero		1
.L_13:


//--------------------- .nv.constant0._Z21h_cuda_softcap_kernelP6__halfmf --------------------------
	.section	.nv.constant0._Z21h_cuda_softcap_kernelP6__halfmf,"a",@progbits
	.sectionflags	@""
	.align	4
.nv.constant0._Z21h_cuda_softcap_kernelP6__halfmf:
	.zero		916


//--------------------- .nv.constant0._Z19cuda_softcap_kernelPfmf --------------------------
	.section	.nv.constant0._Z19cuda_softcap_kernelPfmf,"a",@progbits
	.sectionflags	@""
	.align	4
.nv.constant0._Z19cuda_softcap_kernelPfmf:
	.zero		916


//--------------------- SYMBOLS --------------------------

	.type		.nv.reservedSmem.offset0,@object
	.size		.nv.reservedSmem.offset0,0x4
